//
// Generated by NVIDIA NVVM Compiler
//
// Compiler Build ID: CL-36424714
// Cuda compilation tools, release 13.0, V13.0.88
// Based on NVVM 20.0.0
//

.version 9.0
.target sm_100
.address_size 64

	// .globl	_Z19cooperativeKernel3DPii

.visible .entry _Z19cooperativeKernel3DPii(
	.param .u64 .ptr .align 1 _Z19cooperativeKernel3DPii_param_0,
	.param .u32 _Z19cooperativeKernel3DPii_param_1
)
{
	.reg .pred 	%p<9>;
	.reg .b32 	%r<42>;
	.reg .b64 	%rd<17>;

	ld.param.u64 	%rd5, [_Z19cooperativeKernel3DPii_param_0];
	ld.param.u32 	%r11, [_Z19cooperativeKernel3DPii_param_1];
	cvta.to.global.u64 	%rd1, %rd5;
	// begin inline asm
	mov.u32 %r12, %envreg2;
	// end inline asm
	cvt.u64.u32 	%rd6, %r12;
	// begin inline asm
	mov.u32 %r13, %envreg1;
	// end inline asm
	cvt.u64.u32 	%rd7, %r13;
	shl.b64 	%rd8, %rd7, 32;
	or.b64  	%rd2, %rd8, %rd6;
	mov.u32 	%r1, %ctaid.x;
	mov.u32 	%r14, %ntid.x;
	mov.u32 	%r2, %tid.x;
	mov.u32 	%r3, %ctaid.y;
	mov.u32 	%r15, %ntid.y;
	mov.u32 	%r4, %tid.y;
	mov.u32 	%r5, %ctaid.z;
	mov.u32 	%r16, %ntid.z;
	mov.u32 	%r6, %tid.z;
	mad.lo.s32 	%r17, %r5, %r16, %r6;
	mov.u32 	%r7, %nctaid.x;
	mov.u32 	%r8, %nctaid.y;
	mad.lo.s32 	%r18, %r17, %r8, %r3;
	mad.lo.s32 	%r19, %r18, %r15, %r4;
	mad.lo.s32 	%r20, %r19, %r7, %r1;
	mad.lo.s32 	%r9, %r20, %r14, %r2;
	setp.ge.s32 	%p1, %r9, %r11;
	@%p1 bra 	$L__BB0_8;
	shl.b32 	%r21, %r9, 1;
	mul.wide.s32 	%rd9, %r9, 4;
	add.s64 	%rd10, %rd1, %rd9;
	st.global.u32 	[%rd10], %r21;
	setp.ne.s64 	%p2, %rd2, 0;
	@%p2 bra 	$L__BB0_3;
	// begin inline asm
	trap;
	// end inline asm
$L__BB0_3:
	barrier.sync 	0;
	add.s32 	%r22, %r2, %r4;
	or.b32  	%r23, %r22, %r6;
	setp.ne.s32 	%p3, %r23, 0;
	@%p3 bra 	$L__BB0_6;
	add.s64 	%rd11, %rd2, 4;
	mul.lo.s32 	%r26, %r7, %r8;
	mov.u32 	%r27, %nctaid.z;
	mul.lo.s32 	%r28, %r26, %r27;
	add.s32 	%r29, %r1, %r3;
	neg.s32 	%r30, %r5;
	setp.eq.s32 	%p4, %r29, %r30;
	sub.s32 	%r31, -2147483647, %r28;
	selp.b32 	%r25, %r31, 1, %p4;
	// begin inline asm
	atom.add.release.gpu.u32 %r24,[%rd11],%r25;
	// end inline asm
$L__BB0_5:
	// begin inline asm
	ld.acquire.gpu.u32 %r32,[%rd11];
	// end inline asm
	xor.b32  	%r33, %r32, %r24;
	setp.gt.s32 	%p5, %r33, -1;
	@%p5 bra 	$L__BB0_5;
$L__BB0_6:
	barrier.sync 	0;
	setp.lt.s32 	%p6, %r9, 1;
	add.s32 	%r34, %r11, -1;
	setp.ge.s32 	%p7, %r9, %r34;
	or.pred  	%p8, %p6, %p7;
	@%p8 bra 	$L__BB0_8;
	add.s32 	%r35, %r9, -1;
	mul.wide.u32 	%rd13, %r35, 4;
	add.s64 	%rd14, %rd1, %rd13;
	ld.global.u32 	%r36, [%rd14];
	mul.wide.u32 	%rd15, %r9, 4;
	add.s64 	%rd16, %rd1, %rd15;
	ld.global.u32 	%r37, [%rd16+4];
	add.s32 	%r38, %r37, %r36;
	shr.u32 	%r39, %r38, 31;
	add.s32 	%r40, %r38, %r39;
	shr.s32 	%r41, %r40, 1;
	st.global.u32 	[%rd16], %r41;
$L__BB0_8:
	ret;

}


// ===== COMPILED SASS (sm_100) =====

	.target	sm_100

	.elftype	@"ET_EXEC"


//--------------------- .note.nv.tkinfo           --------------------------
	.section	.note.nv.tkinfo,"",@"SHT_NOTE"
	.sectionflags	@"SHF_NOTE_NV_TKINFO"
	.tkinfo
        /*0018*/ 	.word	0x00000002
        /*0030*/ 	.string	""
        /*0030*/ 	.string	"ptxas"
        /*0030*/ 	.string	"Cuda compilation tools, release 13.0, V13.0.88"
        /*0030*/ 	.string	"Build cuda_13.0.r13.0/compiler.36424714_0"
        /*0030*/ 	.string	"-arch sm_100 -m 64 "



//--------------------- .note.nv.cuinfo           --------------------------
	.section	.note.nv.cuinfo,"",@"SHT_NOTE"
	.sectionflags	@"SHF_NOTE_NV_CUINFO"
        /*0018*/ 	.short	0x0002
        /*001a*/ 	.short	0x0064
        /*001c*/ 	.short	0x0082
	.zero		2


//--------------------- .nv.info                  --------------------------
	.section	.nv.info,"",@"SHT_CUDA_INFO"
	.align	4


	//----- nvinfo : EIATTR_REGCOUNT
	.align		4
        /*0000*/ 	.byte	0x04, 0x2f
        /*0002*/ 	.short	(.L_1 - .L_0)
	.align		4
.L_0:
        /*0004*/ 	.word	index@(_Z19cooperativeKernel3DPii)
        /*0008*/ 	.word	0x00000014


	//----- nvinfo : EIATTR_FRAME_SIZE
	.align		4
.L_1:
        /*000c*/ 	.byte	0x04, 0x11
        /*000e*/ 	.short	(.L_3 - .L_2)
	.align		4
.L_2:
        /*0010*/ 	.word	index@(_Z19cooperativeKernel3DPii)
        /*0014*/ 	.word	0x00000000


	//----- nvinfo : EIATTR_MIN_STACK_SIZE
	.align		4
.L_3:
        /*0018*/ 	.byte	0x04, 0x12
        /*001a*/ 	.short	(.L_5 - .L_4)
	.align		4
.L_4:
        /*001c*/ 	.word	index@(_Z19cooperativeKernel3DPii)
        /*0020*/ 	.word	0x00000000
.L_5:


//--------------------- .nv.compat                --------------------------
	.section	.nv.compat,"",@"SHT_CUDA_COMPAT_INFO"
	.align	4
        /*0000*/ 	.byte	0x02, 0x09, 0x00, 0x00, 0x02, 0x02, 0x01, 0x00, 0x02, 0x05, 0x05, 0x00, 0x03, 0x07, 0x01, 0x01
        /*0010*/ 	.byte	0x02, 0x03, 0x00, 0x00, 0x02, 0x06, 0x01, 0x00, 0x04, 0x0b, 0x08, 0x00, 0x09, 0x00, 0x00, 0x00
        /*0020*/ 	.byte	0x00, 0x00, 0x00, 0x00


//--------------------- .nv.info._Z19cooperativeKernel3DPii --------------------------
	.section	.nv.info._Z19cooperativeKernel3DPii,"",@"SHT_CUDA_INFO"
	.sectionflags	@""
	.align	4


	//----- nvinfo : EIATTR_CUDA_API_VERSION
	.align		4
        /*0000*/ 	.byte	0x04, 0x37
        /*0002*/ 	.short	(.L_7 - .L_6)
.L_6:
        /*0004*/ 	.word	0x00000082


	//----- nvinfo : EIATTR_KPARAM_INFO
	.align		4
.L_7:
        /*0008*/ 	.byte	0x04, 0x17
        /*000a*/ 	.short	(.L_9 - .L_8)
.L_8:
        /*000c*/ 	.word	0x00000000
        /*0010*/ 	.short	0x0001
        /*0012*/ 	.short	0x0008
        /*0014*/ 	.byte	0x00, 0xf0, 0x11, 0x00


	//----- nvinfo : EIATTR_KPARAM_INFO
	.align		4
.L_9:
        /*0018*/ 	.byte	0x04, 0x17
        /*001a*/ 	.short	(.L_11 - .L_10)
.L_10:
        /*001c*/ 	.word	0x00000000
        /*0020*/ 	.short	0x0000
        /*0022*/ 	.short	0x0000
        /*0024*/ 	.byte	0x00, 0xf5, 0x21, 0x00


	//----- nvinfo : EIATTR_SPARSE_MMA_MASK
	.align		4
.L_11:
        /*0028*/ 	.byte	0x03, 0x50
        /*002a*/ 	.short	0x0000


	//----- nvinfo : EIATTR_MAXREG_COUNT
	.align		4
        /*002c*/ 	.byte	0x03, 0x1b
        /*002e*/ 	.short	0x00ff


	//----- nvinfo : EIATTR_NUM_BARRIERS
	.align		4
        /*0030*/ 	.byte	0x02, 0x4c
        /*0032*/ 	.byte	0x01
	.zero		1


	//----- nvinfo : EIATTR_MERCURY_ISA_VERSION
	.align		4
        /*0034*/ 	.byte	0x03, 0x5f
        /*0036*/ 	.short	0x0101


	//----- nvinfo : EIATTR_INT_WARP_WIDE_INSTR_OFFSETS
	.align		4
        /*0038*/ 	.byte	0x04, 0x31
        /*003a*/ 	.short	(.L_13 - .L_12)


	//   ....[0]....
.L_12:
        /*003c*/ 	.word	0x000002b0


	//   ....[1]....
        /*0040*/ 	.word	0x00000400


	//----- nvinfo : EIATTR_COOP_GROUP_MASK_REGIDS
	.align		4
.L_13:
        /*0044*/ 	.byte	0x04, 0x29
        /*0046*/ 	.short	(.L_15 - .L_14)


	//   ....[0]....
.L_14:
        /*0048*/ 	.word	0xffffffff


	//   ....[1]....
        /*004c*/ 	.word	0xffffffff


	//----- nvinfo : EIATTR_COOP_GROUP_INSTR_OFFSETS
	.align		4
.L_15:
        /*0050*/ 	.byte	0x04, 0x28
        /*0052*/ 	.short	(.L_17 - .L_16)


	//   ....[0]....
.L_16:
        /*0054*/ 	.word	0x00000260


	//   ....[1]....
        /*0058*/ 	.word	0x000004a0


	//----- nvinfo : EIATTR_VRC_CTA_INIT_COUNT
	.align		4
.L_17:
        /*005c*/ 	.byte	0x02, 0x4a
	.zero		1
	.zero		1


	//----- nvinfo : EIATTR_EXIT_INSTR_OFFSETS
	.align		4
        /*0060*/ 	.byte	0x04, 0x1c
        /*0062*/ 	.short	(.L_19 - .L_18)


	//   ....[0]....
.L_18:
        /*0064*/ 	.word	0x00000130


	//   ....[1]....
        /*0068*/ 	.word	0x000004d0


	//   ....[2]....
        /*006c*/ 	.word	0x00000570


	//----- nvinfo : EIATTR_CRS_STACK_SIZE
	.align		4
.L_19:
        /*0070*/ 	.byte	0x04, 0x1e
        /*0072*/ 	.short	(.L_21 - .L_20)
.L_20:
        /*0074*/ 	.word	0x00000000


	//----- nvinfo : EIATTR_CBANK_PARAM_SIZE
	.align		4
.L_21:
        /*0078*/ 	.byte	0x03, 0x19
        /*007a*/ 	.short	0x000c


	//----- nvinfo : EIATTR_PARAM_CBANK
	.align		4
        /*007c*/ 	.byte	0x04, 0x0a
        /*007e*/ 	.short	(.L_23 - .L_22)
	.align		4
.L_22:
        /*0080*/ 	.word	index@(.nv.constant0._Z19cooperativeKernel3DPii)
        /*0084*/ 	.short	0x0380
        /*0086*/ 	.short	0x000c


	//----- nvinfo : EIATTR_SW_WAR
	.align		4
.L_23:
        /*0088*/ 	.byte	0x04, 0x36
        /*008a*/ 	.short	(.L_25 - .L_24)
.L_24:
        /*008c*/ 	.word	0x00000008
.L_25:


//--------------------- .nv.callgraph             --------------------------
	.section	.nv.callgraph,"",@"SHT_CUDA_CALLGRAPH"
	.align	4
	.sectionentsize	8
	.align		4
        /*0000*/ 	.word	0x00000000
	.align		4
        /*0004*/ 	.word	0xffffffff
	.align		4
        /*0008*/ 	.word	0x00000000
	.align		4
        /*000c*/ 	.word	0xfffffffe
	.align		4
        /*0010*/ 	.word	0x00000000
	.align		4
        /*0014*/ 	.word	0xfffffffd
	.align		4
        /*0018*/ 	.word	0x00000000
	.align		4
        /*001c*/ 	.word	0xfffffffc


//--------------------- .text._Z19cooperativeKernel3DPii --------------------------
	.section	.text._Z19cooperativeKernel3DPii,"ax",@progbits
	.align	128
        .global         _Z19cooperativeKernel3DPii
        .type           _Z19cooperativeKernel3DPii,@function
        .size           _Z19cooperativeKernel3DPii,(.L_x_4 - _Z19cooperativeKernel3DPii)
        .other          _Z19cooperativeKernel3DPii,@"STO_CUDA_ENTRY STV_DEFAULT"
_Z19cooperativeKernel3DPii:
.text._Z19cooperativeKernel3DPii:
[----:B------:R-:W-:Y:S01]  /*0000*/  LDC R1, c[0x0][0x37c] ;  /* 0x0000df00ff017b82 */ /* 0x000fe20000000800 */
[----:B------:R-:W0:Y:S01]  /*0010*/  S2R R13, SR_TID.Z ;  /* 0x00000000000d7919 */ /* 0x000e220000002300 */
[----:B------:R-:W1:Y:S06]  /*0020*/  LDCU UR4, c[0x0][0x360] ;  /* 0x00006c00ff0477ac */ /* 0x000e6c0008000800 */
[----:B------:R-:W0:Y:S01]  /*0030*/  S2UR UR11, SR_CTAID.Z ;  /* 0x00000000000b79c3 */ /* 0x000e220000002700 */
[----:B------:R-:W2:Y:S01]  /*0040*/  S2R R4, SR_TID.Y ;  /* 0x0000000000047919 */ /* 0x000ea20000002200 */
[----:B------:R-:W2:Y:S01]  /*0050*/  LDCU UR5, c[0x0][0x364] ;  /* 0x00006c80ff0577ac */ /* 0x000ea20008000800 */
[----:B------:R-:W1:Y:S01]  /*0060*/  S2R R11, SR_TID.X ;  /* 0x00000000000b7919 */ /* 0x000e620000002100 */
[----:B------:R-:W3:Y:S04]  /*0070*/  LDCU UR13, c[0x0][0x388] ;  /* 0x00007100ff0d77ac */ /* 0x000ee80008000800 */
[----:B------:R-:W0:Y:S08]  /*0080*/  LDC R0, c[0x0][0x368] ;  /* 0x0000da00ff007b82 */ /* 0x000e300000000800 */
[----:B------:R-:W4:Y:S08]  /*0090*/  LDC R15, c[0x0][0x370] ;  /* 0x0000dc00ff0f7b82 */ /* 0x000f300000000800 */
[----:B------:R-:W5:Y:S08]  /*00a0*/  S2UR UR10, SR_CTAID.Y ;  /* 0x00000000000a79c3 */ /* 0x000f700000002600 */
[----:B------:R-:W5:Y:S01]  /*00b0*/  LDC R17, c[0x0][0x374] ;  /* 0x0000dd00ff117b82 */ /* 0x000f620000000800 */
[----:B0-----:R-:W-:-:S07]  /*00c0*/  IMAD R0, R0, UR11, R13 ;  /* 0x0000000b00007c24 */ /* 0x001fce000f8e020d */
[----:B------:R-:W4:Y:S01]  /*00d0*/  S2UR UR9, SR_CTAID.X ;  /* 0x00000000000979c3 */ /* 0x000f220000002500 */
[----:B-----5:R-:W-:-:S04]  /*00e0*/  IMAD R0, R0, R17, UR10 ;  /* 0x0000000a00007e24 */ /* 0x020fc8000f8e0211 */
[----:B--2---:R-:W-:-:S04]  /*00f0*/  IMAD R0, R0, UR5, R4 ;  /* 0x0000000500007c24 */ /* 0x004fc8000f8e0204 */
[----:B----4-:R-:W-:-:S04]  /*0100*/  IMAD R0, R0, R15, UR9 ;  /* 0x0000000900007e24 */ /* 0x010fc8000f8e020f */
[----:B-1----:R-:W-:-:S05]  /*0110*/  IMAD R5, R0, UR4, R11 ;  /* 0x0000000400057c24 */ /* 0x002fca000f8e020b */
[----:B---3--:R-:W-:-:S13]  /*0120*/  ISETP.GE.AND P0, PT, R5, UR13, PT ;  /* 0x0000000d05007c0c */ /* 0x008fda000bf06270 */
[----:B------:R-:W-:Y:S05]  /*0130*/  @P0 EXIT ;  /* 0x000000000000094d */ /* 0x000fea0003800000 */
[----:B------:R-:W0:Y:S01]  /*0140*/  LDC.64 R2, c[0x0][0x380] ;  /* 0x0000e000ff027b82 */ /* 0x000e220000000a00 */
[----:B------:R-:W1:Y:S01]  /*0150*/  LDCU.64 UR6, c[0x0][0x358] ;  /* 0x00006b00ff0677ac */ /* 0x000e620008000a00 */
[----:B------:R-:W-:Y:S01]  /*0160*/  IMAD.SHL.U32 R9, R5, 0x2, RZ ;  /* 0x0000000205097824 */ /* 0x000fe200078e00ff */
[----:B------:R-:W-:-:S05]  /*0170*/  CS2R.32 R7, SR_CgaSize ;  /* 0x0000000000077805 */ /* 0x000fca0000008a00 */
[----:B------:R-:W-:-:S05]  /*0180*/  IMAD R7, R7, -0xa0, RZ ;  /* 0xffffff6007077824 */ /* 0x000fca00078e02ff */
[----:B------:R-:W-:-:S14]  /*0190*/  R2UR UR5, R7 ;  /* 0x00000000070572ca */ /* 0x000fdc00000e0000 */
[----:B------:R-:W2:Y:S01]  /*01a0*/  LDCU UR5, c[0x0][UR5+0x258] ;  /* 0x00004b00050577ac */ /* 0x000ea20008000800 */
[----:B------:R-:W-:-:S05]  /*01b0*/  CS2R.32 R7, SR_CgaSize ;  /* 0x0000000000077805 */ /* 0x000fca0000008a00 */
[----:B------:R-:W-:-:S05]  /*01c0*/  IMAD R7, R7, -0xa0, RZ ;  /* 0xffffff6007077824 */ /* 0x000fca00078e02ff */
[----:B------:R-:W-:-:S14]  /*01d0*/  R2UR UR8, R7 ;  /* 0x00000000070872ca */ /* 0x000fdc00000e0000 */
[----:B------:R-:W3:Y:S01]  /*01e0*/  LDCU UR8, c[0x0][UR8+0x254] ;  /* 0x00004a80080877ac */ /* 0x000ee20008000800 */
[----:B--2---:R-:W-:Y:S01]  /*01f0*/  UISETP.NE.U32.AND UP0, UPT, UR5, URZ, UPT ;  /* 0x000000ff0500728c */ /* 0x004fe2000bf05070 */
[----:B0-----:R-:W-:-:S03]  /*0200*/  IMAD.WIDE R6, R5, 0x4, R2 ;  /* 0x0000000405067825 */ /* 0x001fc600078e0202 */
[----:B---3--:R-:W-:Y:S02]  /*0210*/  UISETP.NE.AND.EX UP0, UPT, UR8, URZ, UPT, UP0 ;  /* 0x000000ff0800728c */ /* 0x008fe4000bf05300 */
[----:B-1----:R0:W-:Y:S07]  /*0220*/  STG.E desc[UR6][R6.64], R9 ;  /* 0x0000000906007986 */ /* 0x0021ee000c101906 */
[----:B------:R-:W-:Y:S05]  /*0230*/  BRA.U UP0, `(.L_x_0) ;  /* 0x0000000100047547 */ /* 0x000fea000b800000 */
[----:B------:R-:W-:Y:S05]  /*0240*/  BPT.TRAP 0x1 ;  /* 0x000000040000795c */ /* 0x000fea0000300000 */
.L_x_0:
[----:B------:R-:W-:Y:S01]  /*0250*/  IMAD.IADD R0, R11, 0x1, R4 ;  /* 0x000000010b007824 */ /* 0x000fe200078e0204 */
[----:B------:R-:W-:Y:S04]  /*0260*/  BAR.SYNC.DEFER_BLOCKING 0x0 ;  /* 0x0000000000007b1d */ /* 0x000fe80000010000 */
[----:B------:R-:W-:-:S13]  /*0270*/  LOP3.LUT P0, RZ, R0, R13, RZ, 0xfc, !PT ;  /* 0x0000000d00ff7212 */ /* 0x000fda000780fcff */
[----:B------:R-:W-:Y:S05]  /*0280*/  @P0 BRA `(.L_x_1) ;  /* 0x00000000007c0947 */ /* 0x000fea0003800000 */
[----:B0-----:R-:W0:Y:S01]  /*0290*/  S2R R7, SR_LANEID ;  /* 0x0000000000077919 */ /* 0x001e220000000000 */
[----:B------:R-:W1:Y:S01]  /*02a0*/  LDC R0, c[0x0][0x378] ;  /* 0x0000de00ff007b82 */ /* 0x000e620000000800 */
[----:B------:R-:W-:Y:S01]  /*02b0*/  VOTEU.ANY UR12, UPT, PT ;  /* 0x00000000000c7886 */ /* 0x000fe200038e0100 */
[----:B------:R-:W-:Y:S01]  /*02c0*/  IADD3 R6, PT, PT, RZ, -R15, RZ ;  /* 0x8000000fff067210 */ /* 0x000fe20007ffe0ff */
[----:B------:R-:W0:Y:S01]  /*02d0*/  FLO.U32 R4, UR12 ;  /* 0x0000000c00047d00 */ /* 0x000e2200080e0000 */
[----:B------:R-:W-:-:S03]  /*02e0*/  UIADD3 UR4, UPT, UPT, UR9, UR10, URZ ;  /* 0x0000000a09047290 */ /* 0x000fc6000fffe0ff */
[----:B------:R-:W-:Y:S02]  /*02f0*/  IMAD R17, R6, R17, RZ ;  /* 0x0000001106117224 */ /* 0x000fe400078e02ff */
[----:B------:R-:W-:-:S05]  /*0300*/  IMAD R6, RZ, RZ, -UR11 ;  /* 0x8000000bff067e24 */ /* 0x000fca000f8e02ff */
[----:B------:R-:W-:Y:S01]  /*0310*/  ISETP.NE.AND P0, PT, R6, UR4, PT ;  /* 0x0000000406007c0c */ /* 0x000fe2000bf05270 */
[----:B------:R-:W-:Y:S01]  /*0320*/  UPOPC UR4, UR12 ;  /* 0x0000000c000472bf */ /* 0x000fe20008000000 */
[----:B------:R-:W-:Y:S01]  /*0330*/  MOV R6, UR5 ;  /* 0x0000000500067c02 */ /* 0x000fe20008000f00 */
[----:B-1----:R-:W-:-:S05]  /*0340*/  IMAD R0, R0, R17, -0x7fffffff ;  /* 0x8000000100007424 */ /* 0x002fca00078e0211 */
[----:B------:R-:W-:Y:S02]  /*0350*/  SEL R0, R0, 0x1, !P0 ;  /* 0x0000000100007807 */ /* 0x000fe40004000000 */
[----:B0-----:R-:W-:Y:S01]  /*0360*/  ISETP.EQ.U32.AND P1, PT, R4, R7, PT ;  /* 0x000000070400720c */ /* 0x001fe20003f22070 */
[----:B------:R-:W-:Y:S02]  /*0370*/  IMAD.U32 R7, RZ, RZ, UR8 ;  /* 0x00000008ff077e24 */ /* 0x000fe4000f8e00ff */
[----:B------:R-:W-:-:S10]  /*0380*/  IMAD R9, R0, UR4, RZ ;  /* 0x0000000400097c24 */ /* 0x000fd4000f8e02ff */
[----:B------:R-:W-:Y:S06]  /*0390*/  @P1 MEMBAR.ALL.GPU ;  /* 0x0000000000001992 */ /* 0x000fec000000a000 */
[----:B------:R-:W-:-:S00]  /*03a0*/  @P1 ERRBAR ;  /* 0x00000000000019ab */ /* 0x000fc00000000000 */
[----:B------:R-:W-:Y:S06]  /*03b0*/  @P1 CGAERRBAR ;  /* 0x00000000000015ab */ /* 0x000fec0000000000 */
[----:B------:R-:W2:Y:S01]  /*03c0*/  @P1 ATOM.E.ADD.STRONG.GPU PT, R9, desc[UR6][R6.64+0x4], R9 ;  /* 0x800004090609198a */ /* 0x000ea200081ef106 */
[----:B------:R-:W0:Y:S02]  /*03d0*/  S2R R8, SR_LTMASK ;  /* 0x0000000000087919 */ /* 0x000e240000003900 */
[----:B0-----:R-:W-:-:S06]  /*03e0*/  LOP3.LUT R8, R8, UR12, RZ, 0xc0, !PT ;  /* 0x0000000c08087c12 */ /* 0x001fcc000f8ec0ff */
[----:B------:R-:W0:Y:S01]  /*03f0*/  POPC R8, R8 ;  /* 0x0000000800087309 */ /* 0x000e220000000000 */
[----:B--2---:R-:W0:Y:S02]  /*0400*/  SHFL.IDX PT, R11, R9, R4, 0x1f ;  /* 0x00001f04090b7589 */ /* 0x004e2400000e0000 */
[----:B0-----:R-:W-:-:S07]  /*0410*/  IMAD R0, R0, R8, R11 ;  /* 0x0000000800007224 */ /* 0x001fce00078e020b */
.L_x_2:
[----:B------:R-:W2:Y:S04]  /*0420*/  LD.E.STRONG.GPU R9, desc[UR6][R6.64+0x4] ;  /* 0x0000040606097980 */ /* 0x000ea8000c10f900 */
[----:B--2---:R-:W-:Y:S01]  /*0430*/  CCTL.IVALL ;  /* 0x00000000ff00798f */ /* 0x004fe20002000000 */
[----:B------:R-:W-:Y:S05]  /*0440*/  YIELD ;  /* 0x0000000000007946 */ /* 0x000fea0003800000 */
[----:B------:R-:W-:-:S04]  /*0450*/  LOP3.LUT R9, R9, R0, RZ, 0x3c, !PT ;  /* 0x0000000009097212 */ /* 0x000fc800078e3cff */
[----:B------:R-:W-:-:S13]  /*0460*/  ISETP.GT.AND P0, PT, R9, -0x1, PT ;  /* 0xffffffff0900780c */ /* 0x000fda0003f04270 */
[----:B------:R-:W-:Y:S05]  /*0470*/  @P0 BRA `(.L_x_2) ;  /* 0xfffffffc00e80947 */ /* 0x000fea000383ffff */
.L_x_1:
[----:B------:R-:W-:Y:S05]  /*0480*/  WARPSYNC.ALL ;  /* 0x0000000000007948 */ /* 0x000fea0003800000 */
[----:B------:R-:W-:Y:S01]  /*0490*/  UIADD3 UR4, UPT, UPT, UR13, -0x1, URZ ;  /* 0xffffffff0d047890 */ /* 0x000fe2000fffe0ff */
[----:B------:R-:W-:Y:S05]  /*04a0*/  BAR.SYNC.DEFER_BLOCKING 0x0 ;  /* 0x0000000000007b1d */ /* 0x000fea0000010000 */
[----:B------:R-:W-:-:S04]  /*04b0*/  ISETP.GE.AND P0, PT, R5, UR4, PT ;  /* 0x0000000405007c0c */ /* 0x000fc8000bf06270 */
[----:B------:R-:W-:-:S13]  /*04c0*/  ISETP.LT.OR P0, PT, R5, 0x1, P0 ;  /* 0x000000010500780c */ /* 0x000fda0000701670 */
[----:B------:R-:W-:Y:S05]  /*04d0*/  @P0 EXIT ;  /* 0x000000000000094d */ /* 0x000fea0003800000 */
[C---:B0-----:R-:W-:Y:S01]  /*04e0*/  IADD3 R7, PT, PT, R5.reuse, -0x1, RZ ;  /* 0xffffffff05077810 */ /* 0x041fe20007ffe0ff */
[----:B------:R-:W-:-:S04]  /*04f0*/  IMAD.WIDE.U32 R4, R5, 0x4, R2 ;  /* 0x0000000405047825 */ /* 0x000fc800078e0002 */
[----:B------:R-:W-:Y:S02]  /*0500*/  IMAD.WIDE.U32 R2, R7, 0x4, R2 ;  /* 0x0000000407027825 */ /* 0x000fe400078e0002 */
[----:B------:R-:W2:Y:S04]  /*0510*/  LDG.E R7, desc[UR6][R4.64+0x4] ;  /* 0x0000040604077981 */ /* 0x000ea8000c1e1900 */
[----:B------:R-:W2:Y:S02]  /*0520*/  LDG.E R2, desc[UR6][R2.64] ;  /* 0x0000000602027981 */ /* 0x000ea4000c1e1900 */
[----:B--2---:R-:W-:-:S04]  /*0530*/  IADD3 R7, PT, PT, R2, R7, RZ ;  /* 0x0000000702077210 */ /* 0x004fc80007ffe0ff */
[----:B------:R-:W-:-:S04]  /*0540*/  LEA.HI R7, R7, R7, RZ, 0x1 ;  /* 0x0000000707077211 */ /* 0x000fc800078f08ff */
[----:B------:R-:W-:-:S05]  /*0550*/  SHF.R.S32.HI R7, RZ, 0x1, R7 ;  /* 0x00000001ff077819 */ /* 0x000fca0000011407 */
[----:B------:R-:W-:Y:S01]  /*0560*/  STG.E desc[UR6][R4.64], R7 ;  /* 0x0000000704007986 */ /* 0x000fe2000c101906 */
[----:B------:R-:W-:Y:S05]  /*0570*/  EXIT ;  /* 0x000000000000794d */ /* 0x000fea0003800000 */
.L_x_3:
[----:B------:R-:W-:-:S00]  /*0580*/  BRA `(.L_x_3) ;  /* 0xfffffffc00fc7947 */ /* 0x000fc0000383ffff */
[----:B------:R-:W-:-:S00]  /*0590*/  NOP ;  /* 0x0000000000007918 */ /* 0x000fc00000000000 */
        /* <DEDUP_REMOVED lines=14> */
.L_x_4:


//--------------------- .nv.shared.reserved.0     --------------------------
	.section	.nv.shared.reserved.0,"aw",@nobits
	.weak		__nv_reservedSMEM_offset_0_alias
	.size		__nv_reservedSMEM_offset_0_alias, 0, 64
	.other		__nv_reservedSMEM_offset_0_alias,@"STO_CUDA_RESERVED_SHARED STV_DEFAULT"
__nv_reservedSMEM_offset_0_alias:
	.zero		0
	.zero		64


//--------------------- .nv.constant0._Z19cooperativeKernel3DPii --------------------------
	.section	.nv.constant0._Z19cooperativeKernel3DPii,"a",@progbits
	.sectionflags	@""
	.align	4
.nv.constant0._Z19cooperativeKernel3DPii:
	.zero		908


//--------------------- SYMBOLS --------------------------

	.type		.nv.reservedSmem.offset0,@object
	.size		.nv.reservedSmem.offset0,0x4
